//
// Generated by NVIDIA NVVM Compiler
//
// Compiler Build ID: CL-36424714
// Cuda compilation tools, release 13.0, V13.0.88
// Based on NVVM 20.0.0
//

.version 9.0
.target sm_100
.address_size 64

	// .globl	_Z30layernorm_forward_block_kernelPfS_S_PKfS1_S1_i
// _ZZ30layernorm_forward_block_kernelPfS_S_PKfS1_S1_iE3sum has been demoted
// _ZZ30layernorm_forward_block_kernelPfS_S_PKfS1_S1_iE13sum_of_square has been demoted

.visible .entry _Z30layernorm_forward_block_kernelPfS_S_PKfS1_S1_i(
	.param .u64 .ptr .align 1 _Z30layernorm_forward_block_kernelPfS_S_PKfS1_S1_i_param_0,
	.param .u64 .ptr .align 1 _Z30layernorm_forward_block_kernelPfS_S_PKfS1_S1_i_param_1,
	.param .u64 .ptr .align 1 _Z30layernorm_forward_block_kernelPfS_S_PKfS1_S1_i_param_2,
	.param .u64 .ptr .align 1 _Z30layernorm_forward_block_kernelPfS_S_PKfS1_S1_i_param_3,
	.param .u64 .ptr .align 1 _Z30layernorm_forward_block_kernelPfS_S_PKfS1_S1_i_param_4,
	.param .u64 .ptr .align 1 _Z30layernorm_forward_block_kernelPfS_S_PKfS1_S1_i_param_5,
	.param .u32 _Z30layernorm_forward_block_kernelPfS_S_PKfS1_S1_i_param_6
)
{
	.reg .pred 	%p<3>;
	.reg .b32 	%r<11>;
	.reg .b32 	%f<51>;
	.reg .b64 	%rd<39>;
	// demoted variable
	.shared .align 4 .f32 _ZZ30layernorm_forward_block_kernelPfS_S_PKfS1_S1_iE3sum;
	// demoted variable
	.shared .align 4 .f32 _ZZ30layernorm_forward_block_kernelPfS_S_PKfS1_S1_iE13sum_of_square;
	ld.param.u64 	%rd6, [_Z30layernorm_forward_block_kernelPfS_S_PKfS1_S1_i_param_0];
	ld.param.u64 	%rd7, [_Z30layernorm_forward_block_kernelPfS_S_PKfS1_S1_i_param_1];
	ld.param.u64 	%rd8, [_Z30layernorm_forward_block_kernelPfS_S_PKfS1_S1_i_param_2];
	ld.param.u64 	%rd11, [_Z30layernorm_forward_block_kernelPfS_S_PKfS1_S1_i_param_3];
	ld.param.u64 	%rd9, [_Z30layernorm_forward_block_kernelPfS_S_PKfS1_S1_i_param_4];
	ld.param.u64 	%rd10, [_Z30layernorm_forward_block_kernelPfS_S_PKfS1_S1_i_param_5];
	ld.param.u32 	%r5, [_Z30layernorm_forward_block_kernelPfS_S_PKfS1_S1_i_param_6];
	cvta.to.global.u64 	%rd1, %rd11;
	mov.u32 	%r1, %ctaid.x;
	mul.lo.s32 	%r2, %r5, %r1;
	mov.u32 	%r3, %tid.x;
	setp.ne.s32 	%p1, %r3, 0;
	@%p1 bra 	$L__BB0_2;
	mov.b32 	%r6, 0;
	st.shared.u32 	[_ZZ30layernorm_forward_block_kernelPfS_S_PKfS1_S1_iE3sum], %r6;
	st.shared.u32 	[_ZZ30layernorm_forward_block_kernelPfS_S_PKfS1_S1_iE13sum_of_square], %r6;
$L__BB0_2:
	setp.ne.s32 	%p2, %r3, 0;
	bar.sync 	0;
	mov.u32 	%r4, %ntid.x;
	mul.wide.s32 	%rd12, %r2, 4;
	add.s64 	%rd13, %rd1, %rd12;
	mul.wide.u32 	%rd14, %r3, 4;
	add.s64 	%rd2, %rd13, %rd14;
	ld.global.nc.f32 	%f3, [%rd2];
	add.f32 	%f4, %f3, 0f00000000;
	fma.rn.f32 	%f5, %f3, %f3, 0f00000000;
	mul.wide.s32 	%rd15, %r4, 4;
	add.s64 	%rd3, %rd2, %rd15;
	ld.global.nc.f32 	%f6, [%rd3];
	add.f32 	%f7, %f4, %f6;
	fma.rn.f32 	%f8, %f6, %f6, %f5;
	add.s64 	%rd4, %rd3, %rd15;
	ld.global.nc.f32 	%f9, [%rd4];
	add.f32 	%f10, %f7, %f9;
	fma.rn.f32 	%f11, %f9, %f9, %f8;
	add.s64 	%rd5, %rd4, %rd15;
	ld.global.nc.f32 	%f12, [%rd5];
	add.f32 	%f13, %f10, %f12;
	fma.rn.f32 	%f14, %f12, %f12, %f11;
	atom.shared.add.f32 	%f15, [_ZZ30layernorm_forward_block_kernelPfS_S_PKfS1_S1_iE3sum], %f13;
	atom.shared.add.f32 	%f16, [_ZZ30layernorm_forward_block_kernelPfS_S_PKfS1_S1_iE13sum_of_square], %f14;
	bar.sync 	0;
	ld.shared.f32 	%f17, [_ZZ30layernorm_forward_block_kernelPfS_S_PKfS1_S1_iE3sum];
	cvt.rn.f32.s32 	%f18, %r5;
	div.rn.f32 	%f1, %f17, %f18;
	ld.shared.f32 	%f19, [_ZZ30layernorm_forward_block_kernelPfS_S_PKfS1_S1_iE13sum_of_square];
	div.rn.f32 	%f20, %f19, %f18;
	mul.f32 	%f21, %f1, %f1;
	sub.f32 	%f22, %f20, %f21;
	add.f32 	%f23, %f22, 0f3727C5AC;
	sqrt.rn.f32 	%f24, %f23;
	rcp.rn.f32 	%f2, %f24;
	@%p2 bra 	$L__BB0_4;
	mul.wide.u32 	%rd18, %r1, 4;
	add.s64 	%rd16, %rd7, %rd18;
	// begin inline asm
	st.global.cs.f32 [%rd16], %f1;
	// end inline asm
	add.s64 	%rd17, %rd8, %rd18;
	// begin inline asm
	st.global.cs.f32 [%rd17], %f2;
	// end inline asm
$L__BB0_4:
	add.s32 	%r7, %r2, %r3;
	cvta.to.global.u64 	%rd23, %rd9;
	cvta.to.global.u64 	%rd24, %rd10;
	ld.global.nc.f32 	%f31, [%rd2];
	sub.f32 	%f32, %f31, %f1;
	mul.f32 	%f33, %f2, %f32;
	add.s64 	%rd26, %rd23, %rd14;
	ld.global.nc.f32 	%f34, [%rd26];
	add.s64 	%rd27, %rd24, %rd14;
	ld.global.nc.f32 	%f35, [%rd27];
	fma.rn.f32 	%f27, %f34, %f33, %f35;
	mul.wide.u32 	%rd28, %r7, 4;
	add.s64 	%rd19, %rd6, %rd28;
	// begin inline asm
	st.global.cs.f32 [%rd19], %f27;
	// end inline asm
	ld.global.nc.f32 	%f36, [%rd3];
	sub.f32 	%f37, %f36, %f1;
	mul.f32 	%f38, %f2, %f37;
	add.s64 	%rd30, %rd26, %rd15;
	ld.global.nc.f32 	%f39, [%rd30];
	add.s64 	%rd31, %rd27, %rd15;
	ld.global.nc.f32 	%f40, [%rd31];
	fma.rn.f32 	%f28, %f39, %f38, %f40;
	add.s32 	%r8, %r7, %r4;
	mul.wide.u32 	%rd32, %r8, 4;
	add.s64 	%rd20, %rd6, %rd32;
	// begin inline asm
	st.global.cs.f32 [%rd20], %f28;
	// end inline asm
	ld.global.nc.f32 	%f41, [%rd4];
	sub.f32 	%f42, %f41, %f1;
	mul.f32 	%f43, %f2, %f42;
	add.s64 	%rd33, %rd30, %rd15;
	ld.global.nc.f32 	%f44, [%rd33];
	add.s64 	%rd34, %rd31, %rd15;
	ld.global.nc.f32 	%f45, [%rd34];
	fma.rn.f32 	%f29, %f44, %f43, %f45;
	add.s32 	%r9, %r8, %r4;
	mul.wide.u32 	%rd35, %r9, 4;
	add.s64 	%rd21, %rd6, %rd35;
	// begin inline asm
	st.global.cs.f32 [%rd21], %f29;
	// end inline asm
	ld.global.nc.f32 	%f46, [%rd5];
	sub.f32 	%f47, %f46, %f1;
	mul.f32 	%f48, %f2, %f47;
	add.s64 	%rd36, %rd33, %rd15;
	ld.global.nc.f32 	%f49, [%rd36];
	add.s64 	%rd37, %rd34, %rd15;
	ld.global.nc.f32 	%f50, [%rd37];
	fma.rn.f32 	%f30, %f49, %f48, %f50;
	add.s32 	%r10, %r9, %r4;
	mul.wide.u32 	%rd38, %r10, 4;
	add.s64 	%rd22, %rd6, %rd38;
	// begin inline asm
	st.global.cs.f32 [%rd22], %f30;
	// end inline asm
	ret;

}


// ===== COMPILED SASS (sm_100) =====

	.target	sm_100

	.elftype	@"ET_EXEC"


//--------------------- .note.nv.tkinfo           --------------------------
	.section	.note.nv.tkinfo,"",@"SHT_NOTE"
	.sectionflags	@"SHF_NOTE_NV_TKINFO"
	.tkinfo
        /*0018*/ 	.word	0x00000002
        /*0030*/ 	.string	""
        /*0030*/ 	.string	"ptxas"
        /*0030*/ 	.string	"Cuda compilation tools, release 13.0, V13.0.88"
        /*0030*/ 	.string	"Build cuda_13.0.r13.0/compiler.36424714_0"
        /*0030*/ 	.string	"-arch sm_100 -m 64 "



//--------------------- .note.nv.cuinfo           --------------------------
	.section	.note.nv.cuinfo,"",@"SHT_NOTE"
	.sectionflags	@"SHF_NOTE_NV_CUINFO"
        /*0018*/ 	.short	0x0002
        /*001a*/ 	.short	0x0064
        /*001c*/ 	.short	0x0082
	.zero		2


//--------------------- .nv.info                  --------------------------
	.section	.nv.info,"",@"SHT_CUDA_INFO"
	.align	4


	//----- nvinfo : EIATTR_REGCOUNT
	.align		4
        /*0000*/ 	.byte	0x04, 0x2f
        /*0002*/ 	.short	(.L_1 - .L_0)
	.align		4
.L_0:
        /*0004*/ 	.word	index@(_Z30layernorm_forward_block_kernelPfS_S_PKfS1_S1_i)
        /*0008*/ 	.word	0x00000020


	//----- nvinfo : EIATTR_FRAME_SIZE
	.align		4
.L_1:
        /*000c*/ 	.byte	0x04, 0x11
        /*000e*/ 	.short	(.L_3 - .L_2)
	.align		4
.L_2:
        /*0010*/ 	.word	index@($__internal_2_$__cuda_sm3x_div_rn_noftz_f32_slowpath)
        /*0014*/ 	.word	0x00000000


	//----- nvinfo : EIATTR_FRAME_SIZE
	.align		4
.L_3:
        /*0018*/ 	.byte	0x04, 0x11
        /*001a*/ 	.short	(.L_5 - .L_4)
	.align		4
.L_4:
        /*001c*/ 	.word	index@($__internal_1_$__cuda_sm20_sqrt_rn_f32_slowpath)
        /*0020*/ 	.word	0x00000000


	//----- nvinfo : EIATTR_FRAME_SIZE
	.align		4
.L_5:
        /*0024*/ 	.byte	0x04, 0x11
        /*0026*/ 	.short	(.L_7 - .L_6)
	.align		4
.L_6:
        /*0028*/ 	.word	index@($__internal_0_$__cuda_sm20_rcp_rn_f32_slowpath)
        /*002c*/ 	.word	0x00000000


	//----- nvinfo : EIATTR_FRAME_SIZE
	.align		4
.L_7:
        /*0030*/ 	.byte	0x04, 0x11
        /*0032*/ 	.short	(.L_9 - .L_8)
	.align		4
.L_8:
        /*0034*/ 	.word	index@(_Z30layernorm_forward_block_kernelPfS_S_PKfS1_S1_i)
        /*0038*/ 	.word	0x00000000


	//----- nvinfo : EIATTR_MIN_STACK_SIZE
	.align		4
.L_9:
        /*003c*/ 	.byte	0x04, 0x12
        /*003e*/ 	.short	(.L_11 - .L_10)
	.align		4
.L_10:
        /*0040*/ 	.word	index@(_Z30layernorm_forward_block_kernelPfS_S_PKfS1_S1_i)
        /*0044*/ 	.word	0x00000000
.L_11:


//--------------------- .nv.compat                --------------------------
	.section	.nv.compat,"",@"SHT_CUDA_COMPAT_INFO"
	.align	4
        /*0000*/ 	.byte	0x02, 0x09, 0x00, 0x00, 0x02, 0x02, 0x01, 0x00, 0x02, 0x05, 0x05, 0x00, 0x03, 0x07, 0x01, 0x01
        /*0010*/ 	.byte	0x02, 0x03, 0x00, 0x00, 0x02, 0x06, 0x01, 0x00, 0x04, 0x0b, 0x08, 0x00, 0x01, 0x00, 0x00, 0x00
        /*0020*/ 	.byte	0x00, 0x00, 0x00, 0x00


//--------------------- .nv.info._Z30layernorm_forward_block_kernelPfS_S_PKfS1_S1_i --------------------------
	.section	.nv.info._Z30layernorm_forward_block_kernelPfS_S_PKfS1_S1_i,"",@"SHT_CUDA_INFO"
	.sectionflags	@""
	.align	4


	//----- nvinfo : EIATTR_CUDA_API_VERSION
	.align		4
        /*0000*/ 	.byte	0x04, 0x37
        /*0002*/ 	.short	(.L_13 - .L_12)
.L_12:
        /*0004*/ 	.word	0x00000082


	//----- nvinfo : EIATTR_KPARAM_INFO
	.align		4
.L_13:
        /*0008*/ 	.byte	0x04, 0x17
        /*000a*/ 	.short	(.L_15 - .L_14)
.L_14:
        /*000c*/ 	.word	0x00000000
        /*0010*/ 	.short	0x0006
        /*0012*/ 	.short	0x0030
        /*0014*/ 	.byte	0x00, 0xf0, 0x11, 0x00


	//----- nvinfo : EIATTR_KPARAM_INFO
	.align		4
.L_15:
        /*0018*/ 	.byte	0x04, 0x17
        /*001a*/ 	.short	(.L_17 - .L_16)
.L_16:
        /*001c*/ 	.word	0x00000000
        /*0020*/ 	.short	0x0005
        /*0022*/ 	.short	0x0028
        /*0024*/ 	.byte	0x00, 0xf5, 0x21, 0x00


	//----- nvinfo : EIATTR_KPARAM_INFO
	.align		4
.L_17:
        /*0028*/ 	.byte	0x04, 0x17
        /*002a*/ 	.short	(.L_19 - .L_18)
.L_18:
        /*002c*/ 	.word	0x00000000
        /*0030*/ 	.short	0x0004
        /*0032*/ 	.short	0x0020
        /*0034*/ 	.byte	0x00, 0xf5, 0x21, 0x00


	//----- nvinfo : EIATTR_KPARAM_INFO
	.align		4
.L_19:
        /*0038*/ 	.byte	0x04, 0x17
        /*003a*/ 	.short	(.L_21 - .L_20)
.L_20:
        /*003c*/ 	.word	0x00000000
        /*0040*/ 	.short	0x0003
        /*0042*/ 	.short	0x0018
        /*0044*/ 	.byte	0x00, 0xf5, 0x21, 0x00


	//----- nvinfo : EIATTR_KPARAM_INFO
	.align		4
.L_21:
        /*0048*/ 	.byte	0x04, 0x17
        /*004a*/ 	.short	(.L_23 - .L_22)
.L_22:
        /*004c*/ 	.word	0x00000000
        /*0050*/ 	.short	0x0002
        /*0052*/ 	.short	0x0010
        /*0054*/ 	.byte	0x00, 0xf5, 0x21, 0x00


	//----- nvinfo : EIATTR_KPARAM_INFO
	.align		4
.L_23:
        /*0058*/ 	.byte	0x04, 0x17
        /*005a*/ 	.short	(.L_25 - .L_24)
.L_24:
        /*005c*/ 	.word	0x00000000
        /*0060*/ 	.short	0x0001
        /*0062*/ 	.short	0x0008
        /*0064*/ 	.byte	0x00, 0xf5, 0x21, 0x00


	//----- nvinfo : EIATTR_KPARAM_INFO
	.align		4
.L_25:
        /*0068*/ 	.byte	0x04, 0x17
        /*006a*/ 	.short	(.L_27 - .L_26)
.L_26:
        /*006c*/ 	.word	0x00000000
        /*0070*/ 	.short	0x0000
        /*0072*/ 	.short	0x0000
        /*0074*/ 	.byte	0x00, 0xf5, 0x21, 0x00


	//----- nvinfo : EIATTR_SPARSE_MMA_MASK
	.align		4
.L_27:
        /*0078*/ 	.byte	0x03, 0x50
        /*007a*/ 	.short	0x0000


	//----- nvinfo : EIATTR_MAXREG_COUNT
	.align		4
        /*007c*/ 	.byte	0x03, 0x1b
        /*007e*/ 	.short	0x00ff


	//----- nvinfo : EIATTR_NUM_BARRIERS
	.align		4
        /*0080*/ 	.byte	0x02, 0x4c
        /*0082*/ 	.byte	0x01
	.zero		1


	//----- nvinfo : EIATTR_MERCURY_ISA_VERSION
	.align		4
        /*0084*/ 	.byte	0x03, 0x5f
        /*0086*/ 	.short	0x0101


	//----- nvinfo : EIATTR_VRC_CTA_INIT_COUNT
	.align		4
        /*0088*/ 	.byte	0x02, 0x4a
	.zero		1
	.zero		1


	//----- nvinfo : EIATTR_EXIT_INSTR_OFFSETS
	.align		4
        /*008c*/ 	.byte	0x04, 0x1c
        /*008e*/ 	.short	(.L_29 - .L_28)


	//   ....[0]....
.L_28:
        /*0090*/ 	.word	0x000009b0


	//----- nvinfo : EIATTR_CRS_STACK_SIZE
	.align		4
.L_29:
        /*0094*/ 	.byte	0x04, 0x1e
        /*0096*/ 	.short	(.L_31 - .L_30)
.L_30:
        /*0098*/ 	.word	0x00000000


	//----- nvinfo : EIATTR_CBANK_PARAM_SIZE
	.align		4
.L_31:
        /*009c*/ 	.byte	0x03, 0x19
        /*009e*/ 	.short	0x0034


	//----- nvinfo : EIATTR_PARAM_CBANK
	.align		4
        /*00a0*/ 	.byte	0x04, 0x0a
        /*00a2*/ 	.short	(.L_33 - .L_32)
	.align		4
.L_32:
        /*00a4*/ 	.word	index@(.nv.constant0._Z30layernorm_forward_block_kernelPfS_S_PKfS1_S1_i)
        /*00a8*/ 	.short	0x0380
        /*00aa*/ 	.short	0x0034


	//----- nvinfo : EIATTR_SW_WAR
	.align		4
.L_33:
        /*00ac*/ 	.byte	0x04, 0x36
        /*00ae*/ 	.short	(.L_35 - .L_34)
.L_34:
        /*00b0*/ 	.word	0x00000008
.L_35:


//--------------------- .nv.callgraph             --------------------------
	.section	.nv.callgraph,"",@"SHT_CUDA_CALLGRAPH"
	.align	4
	.sectionentsize	8
	.align		4
        /*0000*/ 	.word	0x00000000
	.align		4
        /*0004*/ 	.word	0xffffffff
	.align		4
        /*0008*/ 	.word	0x00000000
	.align		4
        /*000c*/ 	.word	0xfffffffe
	.align		4
        /*0010*/ 	.word	0x00000000
	.align		4
        /*0014*/ 	.word	0xfffffffd
	.align		4
        /*0018*/ 	.word	0x00000000
	.align		4
        /*001c*/ 	.word	0xfffffffc


//--------------------- .text._Z30layernorm_forward_block_kernelPfS_S_PKfS1_S1_i --------------------------
	.section	.text._Z30layernorm_forward_block_kernelPfS_S_PKfS1_S1_i,"ax",@progbits
	.align	128
        .global         _Z30layernorm_forward_block_kernelPfS_S_PKfS1_S1_i
        .type           _Z30layernorm_forward_block_kernelPfS_S_PKfS1_S1_i,@function
        .size           _Z30layernorm_forward_block_kernelPfS_S_PKfS1_S1_i,(.L_x_25 - _Z30layernorm_forward_block_kernelPfS_S_PKfS1_S1_i)
        .other          _Z30layernorm_forward_block_kernelPfS_S_PKfS1_S1_i,@"STO_CUDA_ENTRY STV_DEFAULT"
_Z30layernorm_forward_block_kernelPfS_S_PKfS1_S1_i:
.text._Z30layernorm_forward_block_kernelPfS_S_PKfS1_S1_i:
[----:B------:R-:W-:Y:S01]  /*0000*/  LDC R1, c[0x0][0x37c] ;  /* 0x0000df00ff017b82 */ /* 0x000fe20000000800 */
[----:B------:R-:W0:Y:S07]  /*0010*/  S2R R9, SR_CTAID.X ;  /* 0x0000000000097919 */ /* 0x000e2e0000002500 */
[----:B------:R-:W1:Y:S01]  /*0020*/  LDC.64 R12, c[0x0][0x398] ;  /* 0x0000e600ff0c7b82 */ /* 0x000e620000000a00 */
[----:B------:R-:W0:Y:S01]  /*0030*/  LDCU UR7, c[0x0][0x3b0] ;  /* 0x00007600ff0777ac */ /* 0x000e220008000800 */
[----:B------:R-:W2:Y:S01]  /*0040*/  S2R R7, SR_TID.X ;  /* 0x0000000000077919 */ /* 0x000ea20000002100 */
[----:B------:R-:W3:Y:S05]  /*0050*/  LDCU.64 UR8, c[0x0][0x358] ;  /* 0x00006b00ff0877ac */ /* 0x000eea0008000a00 */
[----:B------:R-:W4:Y:S01]  /*0060*/  LDC R3, c[0x0][0x360] ;  /* 0x0000d800ff037b82 */ /* 0x000f220000000800 */
[----:B0-----:R-:W-:-:S04]  /*0070*/  IMAD R4, R9, UR7, RZ ;  /* 0x0000000709047c24 */ /* 0x001fc8000f8e02ff */
[----:B-1----:R-:W-:-:S04]  /*0080*/  IMAD.WIDE R12, R4, 0x4, R12 ;  /* 0x00000004040c7825 */ /* 0x002fc800078e020c */
[----:B--2---:R-:W-:-:S05]  /*0090*/  IMAD.WIDE.U32 R12, R7, 0x4, R12 ;  /* 0x00000004070c7825 */ /* 0x004fca00078e000c */
[----:B---3--:R-:W2:Y:S01]  /*00a0*/  LDG.E.CONSTANT R0, desc[UR8][R12.64] ;  /* 0x000000080c007981 */ /* 0x008ea2000c1e9900 */
[----:B----4-:R-:W-:-:S05]  /*00b0*/  IMAD.WIDE R10, R3, 0x4, R12 ;  /* 0x00000004030a7825 */ /* 0x010fca00078e020c */
[----:B------:R-:W3:Y:S01]  /*00c0*/  LDG.E.CONSTANT R5, desc[UR8][R10.64] ;  /* 0x000000080a057981 */ /* 0x000ee2000c1e9900 */
[----:B------:R-:W-:-:S05]  /*00d0*/  IMAD.WIDE R28, R3, 0x4, R10 ;  /* 0x00000004031c7825 */ /* 0x000fca00078e020a */
[----:B------:R-:W4:Y:S01]  /*00e0*/  LDG.E.CONSTANT R15, desc[UR8][R28.64] ;  /* 0x000000081c0f7981 */ /* 0x000f22000c1e9900 */
[----:B------:R-:W-:-:S05]  /*00f0*/  IMAD.WIDE R22, R3, 0x4, R28 ;  /* 0x0000000403167825 */ /* 0x000fca00078e021c */
[----:B------:R-:W5:Y:S01]  /*0100*/  LDG.E.CONSTANT R17, desc[UR8][R22.64] ;  /* 0x0000000816117981 */ /* 0x000f62000c1e9900 */
[----:B------:R-:W0:Y:S01]  /*0110*/  S2UR UR5, SR_CgaCtaId ;  /* 0x00000000000579c3 */ /* 0x000e220000008800 */
[----:B------:R-:W-:Y:S01]  /*0120*/  ISETP.NE.AND P2, PT, R7, RZ, PT ;  /* 0x000000ff0700720c */ /* 0x000fe20003f45270 */
[----:B------:R-:W-:Y:S02]  /*0130*/  UMOV UR4, 0x400 ;  /* 0x0000040000047882 */ /* 0x000fe40000000000 */
[----:B0-----:R-:W-:-:S10]  /*0140*/  ULEA UR6, UR5, UR4, 0x18 ;  /* 0x0000000405067291 */ /* 0x001fd4000f8ec0ff */
[----:B------:R-:W-:Y:S01]  /*0150*/  @!P2 STS.64 [UR6], RZ ;  /* 0x000000ffff00a988 */ /* 0x000fe20008000a06 */
[----:B------:R-:W-:Y:S01]  /*0160*/  BSSY.RECONVERGENT B0, `(.L_x_0) ;  /* 0x000000f000007945 */ /* 0x000fe20003800200 */
[----:B------:R-:W-:Y:S01]  /*0170*/  BAR.SYNC.DEFER_BLOCKING 0x0 ;  /* 0x0000000000007b1d */ /* 0x000fe20000010000 */
[----:B--2---:R-:W-:Y:S01]  /*0180*/  FADD R2, RZ, R0 ;  /* 0x00000000ff027221 */ /* 0x004fe20000000000 */
[----:B------:R-:W-:-:S03]  /*0190*/  FFMA R0, R0, R0, RZ ;  /* 0x0000000000007223 */ /* 0x000fc600000000ff */
[----:B---3--:R-:W-:Y:S01]  /*01a0*/  FADD R2, R2, R5 ;  /* 0x0000000502027221 */ /* 0x008fe20000000000 */
[----:B------:R-:W-:-:S03]  /*01b0*/  FFMA R0, R5, R5, R0 ;  /* 0x0000000505007223 */ /* 0x000fc60000000000 */
[----:B----4-:R-:W-:Y:S01]  /*01c0*/  FADD R2, R2, R15 ;  /* 0x0000000f02027221 */ /* 0x010fe20000000000 */
[----:B------:R-:W-:-:S03]  /*01d0*/  FFMA R0, R15, R15, R0 ;  /* 0x0000000f0f007223 */ /* 0x000fc60000000000 */
[----:B-----5:R-:W-:Y:S01]  /*01e0*/  FADD R5, R2, R17 ;  /* 0x0000001102057221 */ /* 0x020fe20000000000 */
[----:B------:R-:W-:-:S07]  /*01f0*/  FFMA R17, R17, R17, R0 ;  /* 0x0000001111117223 */ /* 0x000fce0000000000 */
.L_x_1:
[----:B------:R-:W0:Y:S01]  /*0200*/  LDS R14, [UR6] ;  /* 0x00000006ff0e7984 */ /* 0x000e220008000800 */
[----:B------:R-:W-:Y:S01]  /*0210*/  MOV R0, UR6 ;  /* 0x0000000600007c02 */ /* 0x000fe20008000f00 */
[----:B0-----:R-:W-:-:S05]  /*0220*/  FADD R15, R5, R14 ;  /* 0x0000000e050f7221 */ /* 0x001fca0000000000 */
[----:B------:R-:W0:Y:S02]  /*0230*/  ATOMS.CAST.SPIN P0, [R0], R14, R15 ;  /* 0x0000000e0000758d */ /* 0x000e24000180000f */
[----:B0-----:R-:W-:Y:S05]  /*0240*/  @!P0 BRA `(.L_x_1) ;  /* 0xfffffffc00ec8947 */ /* 0x001fea000383ffff */
[----:B------:R-:W-:Y:S05]  /*0250*/  BSYNC.RECONVERGENT B0 ;  /* 0x0000000000007941 */ /* 0x000fea0003800200 */
.L_x_0:
[----:B------:R-:W-:Y:S01]  /*0260*/  BSSY.RECONVERGENT B0, `(.L_x_2) ;  /* 0x0000008000007945 */ /* 0x000fe20003800200 */
[----:B------:R-:W-:-:S04]  /*0270*/  UIADD3 UR4, UPT, UPT, UR4, 0x4, URZ ;  /* 0x0000000404047890 */ /* 0x000fc8000fffe0ff */
[----:B------:R-:W-:-:S12]  /*0280*/  ULEA UR4, UR5, UR4, 0x18 ;  /* 0x0000000405047291 */ /* 0x000fd8000f8ec0ff */
.L_x_3:
[----:B------:R-:W0:Y:S01]  /*0290*/  LDS R14, [UR4] ;  /* 0x00000004ff0e7984 */ /* 0x000e220008000800 */
[----:B------:R-:W-:Y:S02]  /*02a0*/  IMAD.U32 R0, RZ, RZ, UR4 ;  /* 0x00000004ff007e24 */ /* 0x000fe4000f8e00ff */
[----:B0-----:R-:W-:-:S05]  /*02b0*/  FADD R15, R17, R14 ;  /* 0x0000000e110f7221 */ /* 0x001fca0000000000 */
[----:B------:R-:W0:Y:S02]  /*02c0*/  ATOMS.CAST.SPIN P0, [R0], R14, R15 ;  /* 0x0000000e0000758d */ /* 0x000e24000180000f */
[----:B0-----:R-:W-:Y:S05]  /*02d0*/  @!P0 BRA `(.L_x_3) ;  /* 0xfffffffc00ec8947 */ /* 0x001fea000383ffff */
[----:B------:R-:W-:Y:S05]  /*02e0*/  BSYNC.RECONVERGENT B0 ;  /* 0x0000000000007941 */ /* 0x000fea0003800200 */
.L_x_2:
[----:B------:R-:W-:Y:S01]  /*02f0*/  BAR.SYNC.DEFER_BLOCKING 0x0 ;  /* 0x0000000000007b1d */ /* 0x000fe20000010000 */
[----:B------:R-:W-:-:S05]  /*0300*/  I2FP.F32.S32 R5, UR7 ;  /* 0x0000000700057c45 */ /* 0x000fca0008201400 */
[----:B------:R-:W0:Y:S02]  /*0310*/  MUFU.RCP R2, R5 ;  /* 0x0000000500027308 */ /* 0x000e240000001000 */
[----:B0-----:R-:W-:Y:S01]  /*0320*/  FFMA R15, -R5, R2, 1 ;  /* 0x3f800000050f7423 */ /* 0x001fe20000000102 */
[----:B------:R-:W0:Y:S03]  /*0330*/  LDS R0, [UR6] ;  /* 0x00000006ff007984 */ /* 0x000e260008000800 */
[----:B------:R-:W-:Y:S02]  /*0340*/  FFMA R15, R2, R15, R2 ;  /* 0x0000000f020f7223 */ /* 0x000fe40000000002 */
[----:B0-----:R-:W0:Y:S02]  /*0350*/  FCHK P0, R0, R5 ;  /* 0x0000000500007302 */ /* 0x001e240000000000 */
[----:B------:R-:W-:-:S04]  /*0360*/  FFMA R2, R0, R15, RZ ;  /* 0x0000000f00027223 */ /* 0x000fc800000000ff */
[----:B------:R-:W-:-:S04]  /*0370*/  FFMA R21, -R5, R2, R0 ;  /* 0x0000000205157223 */ /* 0x000fc80000000100 */
[----:B------:R-:W-:Y:S01]  /*0380*/  FFMA R21, R15, R21, R2 ;  /* 0x000000150f157223 */ /* 0x000fe20000000002 */
[----:B0-----:R-:W-:Y:S06]  /*0390*/  @!P0 BRA `(.L_x_4) ;  /* 0x00000000000c8947 */ /* 0x001fec0003800000 */
[----:B------:R-:W-:-:S07]  /*03a0*/  MOV R2, 0x3c0 ;  /* 0x000003c000027802 */ /* 0x000fce0000000f00 */
[----:B------:R-:W-:Y:S05]  /*03b0*/  CALL.REL.NOINC `($__internal_2_$__cuda_sm3x_div_rn_noftz_f32_slowpath) ;  /* 0x0000000800ac7944 */ /* 0x000fea0003c00000 */
[----:B------:R-:W-:-:S07]  /*03c0*/  MOV R21, R0 ;  /* 0x0000000000157202 */ /* 0x000fce0000000f00 */
.L_x_4:
[----:B------:R-:W0:Y:S01]  /*03d0*/  S2UR UR5, SR_CgaCtaId ;  /* 0x00000000000579c3 */ /* 0x000e220000008800 */
[----:B------:R-:W-:Y:S01]  /*03e0*/  UMOV UR4, 0x400 ;  /* 0x0000040000047882 */ /* 0x000fe20000000000 */
[----:B------:R-:W1:Y:S02]  /*03f0*/  MUFU.RCP R0, R5 ;  /* 0x0000000500007308 */ /* 0x000e640000001000 */
[----:B-1----:R-:W-:-:S04]  /*0400*/  FFMA R15, -R5, R0, 1 ;  /* 0x3f800000050f7423 */ /* 0x002fc80000000100 */
[----:B------:R-:W-:Y:S01]  /*0410*/  FFMA R0, R0, R15, R0 ;  /* 0x0000000f00007223 */ /* 0x000fe20000000000 */
[----:B0-----:R-:W-:-:S09]  /*0420*/  ULEA UR4, UR5, UR4, 0x18 ;  /* 0x0000000405047291 */ /* 0x001fd2000f8ec0ff */
[----:B------:R-:W0:Y:S02]  /*0430*/  LDS R2, [UR4+0x4] ;  /* 0x00000404ff027984 */ /* 0x000e240008000800 */
[----:B0-----:R-:W0:Y:S01]  /*0440*/  FCHK P0, R2, R5 ;  /* 0x0000000502007302 */ /* 0x001e220000000000 */
[----:B------:R-:W-:-:S04]  /*0450*/  FFMA R15, R0, R2, RZ ;  /* 0x00000002000f7223 */ /* 0x000fc800000000ff */
[----:B------:R-:W-:-:S04]  /*0460*/  FFMA R6, -R5, R15, R2 ;  /* 0x0000000f05067223 */ /* 0x000fc80000000102 */
[----:B------:R-:W-:Y:S01]  /*0470*/  FFMA R0, R0, R6, R15 ;  /* 0x0000000600007223 */ /* 0x000fe2000000000f */
[----:B0-----:R-:W-:Y:S06]  /*0480*/  @!P0 BRA `(.L_x_5) ;  /* 0x00000000000c8947 */ /* 0x001fec0003800000 */
[----:B------:R-:W-:Y:S01]  /*0490*/  IMAD.MOV.U32 R0, RZ, RZ, R2 ;  /* 0x000000ffff007224 */ /* 0x000fe200078e0002 */
[----:B------:R-:W-:-:S07]  /*04a0*/  MOV R2, 0x4c0 ;  /* 0x000004c000027802 */ /* 0x000fce0000000f00 */
[----:B------:R-:W-:Y:S05]  /*04b0*/  CALL.REL.NOINC `($__internal_2_$__cuda_sm3x_div_rn_noftz_f32_slowpath) ;  /* 0x00000008006c7944 */ /* 0x000fea0003c00000 */
.L_x_5:
[----:B------:R-:W-:-:S04]  /*04c0*/  FFMA R0, -R21, R21, R0 ;  /* 0x0000001515007223 */ /* 0x000fc80000000100 */
[----:B------:R-:W-:-:S04]  /*04d0*/  FADD R5, R0, 9.9999997473787516356e-06 ;  /* 0x3727c5ac00057421 */ /* 0x000fc80000000000 */
[----:B------:R0:W1:Y:S01]  /*04e0*/  MUFU.RSQ R2, R5 ;  /* 0x0000000500027308 */ /* 0x0000620000001400 */
[----:B------:R-:W-:-:S04]  /*04f0*/  IADD3 R0, PT, PT, R5, -0xd000000, RZ ;  /* 0xf300000005007810 */ /* 0x000fc80007ffe0ff */
[----:B------:R-:W-:-:S13]  /*0500*/  ISETP.GT.U32.AND P0, PT, R0, 0x727fffff, PT ;  /* 0x727fffff0000780c */ /* 0x000fda0003f04070 */
[----:B01----:R-:W-:Y:S05]  /*0510*/  @!P0 BRA `(.L_x_6) ;  /* 0x0000000000108947 */ /* 0x003fea0003800000 */
[----:B------:R-:W-:-:S07]  /*0520*/  MOV R14, 0x540 ;  /* 0x00000540000e7802 */ /* 0x000fce0000000f00 */
[----:B------:R-:W-:Y:S05]  /*0530*/  CALL.REL.NOINC `($__internal_1_$__cuda_sm20_sqrt_rn_f32_slowpath) ;  /* 0x0000000400f07944 */ /* 0x000fea0003c00000 */
[----:B------:R-:W-:Y:S01]  /*0540*/  IMAD.MOV.U32 R0, RZ, RZ, R2 ;  /* 0x000000ffff007224 */ /* 0x000fe200078e0002 */
[----:B------:R-:W-:Y:S06]  /*0550*/  BRA `(.L_x_7) ;  /* 0x0000000000107947 */ /* 0x000fec0003800000 */
.L_x_6:
[----:B------:R-:W-:Y:S01]  /*0560*/  FMUL.FTZ R0, R5, R2 ;  /* 0x0000000205007220 */ /* 0x000fe20000410000 */
[----:B------:R-:W-:-:S03]  /*0570*/  FMUL.FTZ R2, R2, 0.5 ;  /* 0x3f00000002027820 */ /* 0x000fc60000410000 */
[----:B------:R-:W-:-:S04]  /*0580*/  FFMA R5, -R0, R0, R5 ;  /* 0x0000000000057223 */ /* 0x000fc80000000105 */
[----:B------:R-:W-:-:S07]  /*0590*/  FFMA R0, R5, R2, R0 ;  /* 0x0000000205007223 */ /* 0x000fce0000000000 */
.L_x_7:
[----:B------:R-:W-:-:S04]  /*05a0*/  IADD3 R2, PT, PT, R0, 0x1800000, RZ ;  /* 0x0180000000027810 */ /* 0x000fc80007ffe0ff */
[----:B------:R-:W-:-:S04]  /*05b0*/  LOP3.LUT R2, R2, 0x7f800000, RZ, 0xc0, !PT ;  /* 0x7f80000002027812 */ /* 0x000fc800078ec0ff */
[----:B------:R-:W-:-:S13]  /*05c0*/  ISETP.GT.U32.AND P0, PT, R2, 0x1ffffff, PT ;  /* 0x01ffffff0200780c */ /* 0x000fda0003f04070 */
[----:B------:R-:W-:Y:S05]  /*05d0*/  @P0 BRA `(.L_x_8) ;  /* 0x0000000000100947 */ /* 0x000fea0003800000 */
[----:B------:R-:W-:-:S07]  /*05e0*/  MOV R2, 0x600 ;  /* 0x0000060000027802 */ /* 0x000fce0000000f00 */
[----:B------:R-:W-:Y:S05]  /*05f0*/  CALL.REL.NOINC `($__internal_0_$__cuda_sm20_rcp_rn_f32_slowpath) ;  /* 0x0000000000f07944 */ /* 0x000fea0003c00000 */
[----:B------:R-:W-:Y:S01]  /*0600*/  IMAD.MOV.U32 R8, RZ, RZ, R5 ;  /* 0x000000ffff087224 */ /* 0x000fe200078e0005 */
[----:B------:R-:W-:Y:S06]  /*0610*/  BRA `(.L_x_9) ;  /* 0x0000000000107947 */ /* 0x000fec0003800000 */
.L_x_8:
[----:B------:R-:W0:Y:S02]  /*0620*/  MUFU.RCP R5, R0 ;  /* 0x0000000000057308 */ /* 0x000e240000001000 */
[----:B0-----:R-:W-:-:S04]  /*0630*/  FFMA R2, R5, R0, -1 ;  /* 0xbf80000005027423 */ /* 0x001fc80000000000 */
[----:B------:R-:W-:-:S04]  /*0640*/  FADD.FTZ R2, -R2, -RZ ;  /* 0x800000ff02027221 */ /* 0x000fc80000010100 */
[----:B------:R-:W-:-:S07]  /*0650*/  FFMA R8, R5, R2, R5 ;  /* 0x0000000205087223 */ /* 0x000fce0000000005 */
.L_x_9:
[----:B------:R-:W0:Y:S01]  /*0660*/  LDC.64 R24, c[0x0][0x3a0] ;  /* 0x0000e800ff187b82 */ /* 0x000e220000000a00 */
[----:B------:R-:W2:Y:S04]  /*0670*/  LDG.E.CONSTANT R0, desc[UR8][R12.64] ;  /* 0x000000080c007981 */ /* 0x000ea8000c1e9900 */
[----:B------:R-:W3:Y:S03]  /*0680*/  LDG.E.CONSTANT R2, desc[UR8][R10.64] ;  /* 0x000000080a027981 */ /* 0x000ee6000c1e9900 */
[----:B------:R-:W1:Y:S01]  /*0690*/  LDC.64 R26, c[0x0][0x3a8] ;  /* 0x0000ea00ff1a7b82 */ /* 0x000e620000000a00 */
[----:B------:R-:W4:Y:S04]  /*06a0*/  LDG.E.CONSTANT R28, desc[UR8][R28.64] ;  /* 0x000000081c1c7981 */ /* 0x000f28000c1e9900 */
[----:B------:R5:W4:Y:S01]  /*06b0*/  LDG.E.CONSTANT R29, desc[UR8][R22.64] ;  /* 0x00000008161d7981 */ /* 0x000b22000c1e9900 */
[----:B0-----:R-:W-:-:S05]  /*06c0*/  IMAD.WIDE.U32 R24, R7, 0x4, R24 ;  /* 0x0000000407187825 */ /* 0x001fca00078e0018 */
[----:B------:R0:W4:Y:S01]  /*06d0*/  LDG.E.CONSTANT R5, desc[UR8][R24.64] ;  /* 0x0000000818057981 */ /* 0x000122000c1e9900 */
[----:B------:R-:W-:Y:S01]  /*06e0*/  IMAD.WIDE R16, R3, 0x4, R24 ;  /* 0x0000000403107825 */ /* 0x000fe200078e0218 */
[----:B-----5:R-:W5:Y:S03]  /*06f0*/  @!P2 LDC.64 R22, c[0x0][0x388] ;  /* 0x0000e200ff16ab82 */ /* 0x020f660000000a00 */
[----:B-1----:R-:W-:Y:S01]  /*0700*/  IMAD.WIDE.U32 R26, R7, 0x4, R26 ;  /* 0x00000004071a7825 */ /* 0x002fe200078e001a */
[----:B------:R-:W4:Y:S03]  /*0710*/  LDG.E.CONSTANT R20, desc[UR8][R16.64] ;  /* 0x0000000810147981 */ /* 0x000f26000c1e9900 */
[C---:B------:R-:W-:Y:S01]  /*0720*/  IMAD.WIDE R12, R3.reuse, 0x4, R16 ;  /* 0x00000004030c7825 */ /* 0x040fe200078e0210 */
[----:B------:R1:W4:Y:S01]  /*0730*/  LDG.E.CONSTANT R6, desc[UR8][R26.64] ;  /* 0x000000081a067981 */ /* 0x000322000c1e9900 */
[----:B0-----:R-:W0:Y:S02]  /*0740*/  @!P2 LDC.64 R24, c[0x0][0x390] ;  /* 0x0000e400ff18ab82 */ /* 0x001e240000000a00 */
[----:B------:R-:W-:-:S04]  /*0750*/  IMAD.WIDE R14, R3, 0x4, R26 ;  /* 0x00000004030e7825 */ /* 0x000fc800078e021a */
[C---:B------:R-:W-:Y:S02]  /*0760*/  IMAD.WIDE R10, R3.reuse, 0x4, R14 ;  /* 0x00000004030a7825 */ /* 0x040fe400078e020e */
[----:B-1----:R-:W1:Y:S01]  /*0770*/  LDC.64 R26, c[0x0][0x380] ;  /* 0x0000e000ff1a7b82 */ /* 0x002e620000000a00 */
[----:B------:R-:W4:Y:S01]  /*0780*/  LDG.E.CONSTANT R15, desc[UR8][R14.64] ;  /* 0x000000080e0f7981 */ /* 0x000f22000c1e9900 */
[----:B------:R-:W-:-:S03]  /*0790*/  IMAD.WIDE R16, R3, 0x4, R12 ;  /* 0x0000000403107825 */ /* 0x000fc600078e020c */
[----:B------:R-:W4:Y:S01]  /*07a0*/  LDG.E.CONSTANT R12, desc[UR8][R12.64] ;  /* 0x000000080c0c7981 */ /* 0x000f22000c1e9900 */
[----:B------:R-:W-:-:S03]  /*07b0*/  IMAD.WIDE R18, R3, 0x4, R10 ;  /* 0x0000000403127825 */ /* 0x000fc600078e020a */
[----:B------:R3:W4:Y:S04]  /*07c0*/  LDG.E.CONSTANT R11, desc[UR8][R10.64] ;  /* 0x000000080a0b7981 */ /* 0x000728000c1e9900 */
[----:B------:R-:W4:Y:S04]  /*07d0*/  LDG.E.CONSTANT R16, desc[UR8][R16.64] ;  /* 0x0000000810107981 */ /* 0x000f28000c1e9900 */
[----:B------:R-:W4:Y:S01]  /*07e0*/  LDG.E.CONSTANT R19, desc[UR8][R18.64] ;  /* 0x0000000812137981 */ /* 0x000f22000c1e9900 */
[----:B------:R-:W-:Y:S01]  /*07f0*/  IADD3 R4, PT, PT, R4, R7, RZ ;  /* 0x0000000704047210 */ /* 0x000fe20007ffe0ff */
[----:B-----5:R-:W-:-:S04]  /*0800*/  @!P2 IMAD.WIDE.U32 R22, R9, 0x4, R22 ;  /* 0x000000040916a825 */ /* 0x020fc800078e0016 */
[----:B0-----:R-:W-:Y:S01]  /*0810*/  @!P2 IMAD.WIDE.U32 R24, R9, 0x4, R24 ;  /* 0x000000040918a825 */ /* 0x001fe200078e0018 */
[----:B------:R-:W-:Y:S04]  /*0820*/  @!P2 STG.E.EF desc[UR8][R22.64], R21 ;  /* 0x000000151600a986 */ /* 0x000fe8000c001908 */
[----:B------:R-:W-:Y:S01]  /*0830*/  @!P2 STG.E.EF desc[UR8][R24.64], R8 ;  /* 0x000000081800a986 */ /* 0x000fe2000c001908 */
[----:B--2---:R-:W-:Y:S01]  /*0840*/  FADD R7, R0, -R21 ;  /* 0x8000001500077221 */ /* 0x004fe20000000000 */
[----:B------:R-:W-:Y:S02]  /*0850*/  IMAD.IADD R0, R4, 0x1, R3 ;  /* 0x0000000104007824 */ /* 0x000fe400078e0203 */
[----:B---3--:R-:W-:Y:S01]  /*0860*/  FADD R9, R2, -R21 ;  /* 0x8000001502097221 */ /* 0x008fe20000000000 */
[----:B------:R-:W-:-:S02]  /*0870*/  FMUL R7, R7, R8 ;  /* 0x0000000807077220 */ /* 0x000fc40000400000 */
[----:B------:R-:W-:Y:S01]  /*0880*/  IADD3 R10, PT, PT, R0, R3, RZ ;  /* 0x00000003000a7210 */ /* 0x000fe20007ffe0ff */
[--C-:B----4-:R-:W-:Y:S01]  /*0890*/  FADD R13, R28, -R21.reuse ;  /* 0x800000151c0d7221 */ /* 0x110fe20000000000 */
[----:B------:R-:W-:Y:S01]  /*08a0*/  FMUL R2, R9, R8 ;  /* 0x0000000809027220 */ /* 0x000fe20000400000 */
[----:B------:R-:W-:-:S04]  /*08b0*/  FADD R29, R29, -R21 ;  /* 0x800000151d1d7221 */ /* 0x000fc80000000000 */
[-C--:B------:R-:W-:Y:S01]  /*08c0*/  FMUL R14, R29, R8.reuse ;  /* 0x000000081d0e7220 */ /* 0x080fe20000400000 */
[----:B------:R-:W-:Y:S01]  /*08d0*/  FFMA R5, R7, R5, R6 ;  /* 0x0000000507057223 */ /* 0x000fe20000000006 */
[----:B------:R-:W-:Y:S01]  /*08e0*/  FMUL R6, R13, R8 ;  /* 0x000000080d067220 */ /* 0x000fe20000400000 */
[----:B------:R-:W-:Y:S02]  /*08f0*/  IMAD.IADD R13, R10, 0x1, R3 ;  /* 0x000000010a0d7824 */ /* 0x000fe400078e0203 */
[----:B------:R-:W-:Y:S01]  /*0900*/  FFMA R15, R2, R20, R15 ;  /* 0x00000014020f7223 */ /* 0x000fe2000000000f */
[----:B-1----:R-:W-:-:S04]  /*0910*/  IMAD.WIDE.U32 R2, R4, 0x4, R26 ;  /* 0x0000000404027825 */ /* 0x002fc800078e001a */
[----:B------:R-:W-:Y:S01]  /*0920*/  FFMA R9, R6, R12, R11 ;  /* 0x0000000c06097223 */ /* 0x000fe2000000000b */
[--C-:B------:R-:W-:Y:S01]  /*0930*/  IMAD.WIDE.U32 R6, R0, 0x4, R26.reuse ;  /* 0x0000000400067825 */ /* 0x100fe200078e001a */
[----:B------:R-:W-:Y:S03]  /*0940*/  STG.E.EF desc[UR8][R2.64], R5 ;  /* 0x0000000502007986 */ /* 0x000fe6000c001908 */
[----:B------:R-:W-:-:S04]  /*0950*/  IMAD.WIDE.U32 R10, R10, 0x4, R26 ;  /* 0x000000040a0a7825 */ /* 0x000fc800078e001a */
[----:B------:R-:W-:Y:S01]  /*0960*/  FFMA R19, R14, R16, R19 ;  /* 0x000000100e137223 */ /* 0x000fe20000000013 */
[----:B------:R-:W-:Y:S01]  /*0970*/  IMAD.WIDE.U32 R26, R13, 0x4, R26 ;  /* 0x000000040d1a7825 */ /* 0x000fe200078e001a */
[----:B------:R-:W-:Y:S04]  /*0980*/  STG.E.EF desc[UR8][R6.64], R15 ;  /* 0x0000000f06007986 */ /* 0x000fe8000c001908 */
[----:B------:R-:W-:Y:S04]  /*0990*/  STG.E.EF desc[UR8][R10.64], R9 ;  /* 0x000000090a007986 */ /* 0x000fe8000c001908 */
[----:B------:R-:W-:Y:S01]  /*09a0*/  STG.E.EF desc[UR8][R26.64], R19 ;  /* 0x000000131a007986 */ /* 0x000fe2000c001908 */
[----:B------:R-:W-:Y:S05]  /*09b0*/  EXIT ;  /* 0x000000000000794d */ /* 0x000fea0003800000 */
        .weak           $__internal_0_$__cuda_sm20_rcp_rn_f32_slowpath
        .type           $__internal_0_$__cuda_sm20_rcp_rn_f32_slowpath,@function
        .size           $__internal_0_$__cuda_sm20_rcp_rn_f32_slowpath,($__internal_1_$__cuda_sm20_sqrt_rn_f32_slowpath - $__internal_0_$__cuda_sm20_rcp_rn_f32_slowpath)
$__internal_0_$__cuda_sm20_rcp_rn_f32_slowpath:
[----:B------:R-:W-:-:S04]  /*09c0*/  SHF.L.U32 R5, R0, 0x1, RZ ;  /* 0x0000000100057819 */ /* 0x000fc800000006ff */
[----:B------:R-:W-:-:S04]  /*09d0*/  SHF.R.U32.HI R5, RZ, 0x18, R5 ;  /* 0x00000018ff057819 */ /* 0x000fc80000011605 */
[----:B------:R-:W-:-:S13]  /*09e0*/  ISETP.NE.U32.AND P0, PT, R5, RZ, PT ;  /* 0x000000ff0500720c */ /* 0x000fda0003f05070 */
[----:B------:R-:W-:Y:S05]  /*09f0*/  @P0 BRA `(.L_x_10) ;  /* 0x00000000002c0947 */ /* 0x000fea0003800000 */
[----:B------:R-:W-:-:S05]  /*0a00*/  IMAD.SHL.U32 R5, R0, 0x2, RZ ;  /* 0x0000000200057824 */ /* 0x000fca00078e00ff */
[----:B------:R-:W-:-:S13]  /*0a10*/  ISETP.NE.AND P0, PT, R5, RZ, PT ;  /* 0x000000ff0500720c */ /* 0x000fda0003f05270 */
[----:B------:R2:W3:Y:S01]  /*0a20*/  @!P0 MUFU.RCP R5, R0 ;  /* 0x0000000000058308 */ /* 0x0004e20000001000 */
[----:B------:R-:W-:Y:S05]  /*0a30*/  @!P0 BRA `(.L_x_11) ;  /* 0x0000000000a48947 */ /* 0x000fea0003800000 */
[----:B------:R-:W-:-:S04]  /*0a40*/  FFMA R6, R0, 1.84467440737095516160e+19, RZ ;  /* 0x5f80000000067823 */ /* 0x000fc800000000ff */
[----:B---3--:R-:W2:Y:S02]  /*0a50*/  MUFU.RCP R5, R6 ;  /* 0x0000000600057308 */ /* 0x008ea40000001000 */
[----:B--2---:R-:W-:-:S04]  /*0a60*/  FFMA R0, R6, R5, -1 ;  /* 0xbf80000006007423 */ /* 0x004fc80000000005 */
[----:B------:R-:W-:-:S04]  /*0a70*/  FADD.FTZ R0, -R0, -RZ ;  /* 0x800000ff00007221 */ /* 0x000fc80000010100 */
[----:B------:R-:W-:-:S04]  /*0a80*/  FFMA R0, R5, R0, R5 ;  /* 0x0000000005007223 */ /* 0x000fc80000000005 */
[----:B------:R-:W-:Y:S01]  /*0a90*/  FFMA R5, R0, 1.84467440737095516160e+19, RZ ;  /* 0x5f80000000057823 */ /* 0x000fe200000000ff */
[----:B------:R-:W-:Y:S06]  /*0aa0*/  BRA `(.L_x_11) ;  /* 0x0000000000887947 */ /* 0x000fec0003800000 */
.L_x_10:
[----:B------:R-:W-:-:S04]  /*0ab0*/  IADD3 R6, PT, PT, R5, -0xfd, RZ ;  /* 0xffffff0305067810 */ /* 0x000fc80007ffe0ff */
[----:B------:R-:W-:-:S13]  /*0ac0*/  ISETP.GT.U32.AND P0, PT, R6, 0x1, PT ;  /* 0x000000010600780c */ /* 0x000fda0003f04070 */
[----:B------:R-:W-:Y:S05]  /*0ad0*/  @P0 BRA `(.L_x_12) ;  /* 0x0000000000780947 */ /* 0x000fea0003800000 */
[----:B------:R-:W-:Y:S01]  /*0ae0*/  LOP3.LUT R8, R0, 0x7fffff, RZ, 0xc0, !PT ;  /* 0x007fffff00087812 */ /* 0x000fe200078ec0ff */
[----:B------:R-:W-:-:S03]  /*0af0*/  IMAD.MOV.U32 R17, RZ, RZ, 0x3 ;  /* 0x00000003ff117424 */ /* 0x000fc600078e00ff */
[----:B------:R-:W-:Y:S02]  /*0b00*/  LOP3.LUT R8, R8, 0x3f800000, RZ, 0xfc, !PT ;  /* 0x3f80000008087812 */ /* 0x000fe400078efcff */
[----:B------:R-:W-:Y:S02]  /*0b10*/  SHF.L.U32 R18, R17, R6, RZ ;  /* 0x0000000611127219 */ /* 0x000fe400000006ff */
[----:B------:R-:W0:Y:S02]  /*0b20*/  MUFU.RCP R15, R8 ;  /* 0x00000008000f7308 */ /* 0x000e240000001000 */
[----:B0-----:R-:W-:-:S04]  /*0b30*/  FFMA R14, R8, R15, -1 ;  /* 0xbf800000080e7423 */ /* 0x001fc8000000000f */
[----:B------:R-:W-:-:S04]  /*0b40*/  FADD.FTZ R14, -R14, -RZ ;  /* 0x800000ff0e0e7221 */ /* 0x000fc80000010100 */
[CCC-:B------:R-:W-:Y:S01]  /*0b50*/  FFMA.RM R16, R15.reuse, R14.reuse, R15.reuse ;  /* 0x0000000e0f107223 */ /* 0x1c0fe2000000400f */
[----:B------:R-:W-:-:S04]  /*0b60*/  FFMA.RP R15, R15, R14, R15 ;  /* 0x0000000e0f0f7223 */ /* 0x000fc8000000800f */
[C---:B------:R-:W-:Y:S02]  /*0b70*/  LOP3.LUT R14, R16.reuse, 0x7fffff, RZ, 0xc0, !PT ;  /* 0x007fffff100e7812 */ /* 0x040fe400078ec0ff */
[----:B------:R-:W-:Y:S02]  /*0b80*/  FSETP.NEU.FTZ.AND P0, PT, R16, R15, PT ;  /* 0x0000000f1000720b */ /* 0x000fe40003f1d000 */
[----:B------:R-:W-:Y:S02]  /*0b90*/  LOP3.LUT R15, R14, 0x800000, RZ, 0xfc, !PT ;  /* 0x008000000e0f7812 */ /* 0x000fe400078efcff */
[----:B------:R-:W-:Y:S02]  /*0ba0*/  SEL R14, RZ, 0xffffffff, !P0 ;  /* 0xffffffffff0e7807 */ /* 0x000fe40004000000 */
[----:B------:R-:W-:Y:S02]  /*0bb0*/  LOP3.LUT R17, R18, R15, RZ, 0xc0, !PT ;  /* 0x0000000f12117212 */ /* 0x000fe400078ec0ff */
[----:B------:R-:W-:-:S02]  /*0bc0*/  IADD3 R14, PT, PT, -R14, RZ, RZ ;  /* 0x000000ff0e0e7210 */ /* 0x000fc40007ffe1ff */
[-C--:B------:R-:W-:Y:S02]  /*0bd0*/  SHF.R.U32.HI R17, RZ, R6.reuse, R17 ;  /* 0x00000006ff117219 */ /* 0x080fe40000011611 */
[----:B------:R-:W-:Y:S02]  /*0be0*/  LOP3.LUT P1, RZ, R14, R6, R15, 0xf8, !PT ;  /* 0x000000060eff7212 */ /* 0x000fe4000782f80f */
[C---:B------:R-:W-:Y:S02]  /*0bf0*/  LOP3.LUT P0, RZ, R17.reuse, 0x1, RZ, 0xc0, !PT ;  /* 0x0000000111ff7812 */ /* 0x040fe4000780c0ff */
[----:B------:R-:W-:-:S04]  /*0c00*/  LOP3.LUT P3, RZ, R17, 0x2, RZ, 0xc0, !PT ;  /* 0x0000000211ff7812 */ /* 0x000fc8000786c0ff */
[----:B------:R-:W-:Y:S02]  /*0c10*/  PLOP3.LUT P0, PT, P0, P1, P3, 0xe0, 0x0 ;  /* 0x000000000000781c */ /* 0x000fe40000703c30 */
[----:B------:R-:W-:Y:S02]  /*0c20*/  LOP3.LUT P1, RZ, R0, 0x7fffff, RZ, 0xc0, !PT ;  /* 0x007fffff00ff7812 */ /* 0x000fe4000782c0ff */
[----:B------:R-:W-:-:S05]  /*0c30*/  SEL R6, RZ, 0x1, !P0 ;  /* 0x00000001ff067807 */ /* 0x000fca0004000000 */
[----:B------:R-:W-:-:S05]  /*0c40*/  IMAD.MOV R6, RZ, RZ, -R6 ;  /* 0x000000ffff067224 */ /* 0x000fca00078e0a06 */
[----:B------:R-:W-:Y:S02]  /*0c50*/  ISETP.GE.AND P0, PT, R6, RZ, PT ;  /* 0x000000ff0600720c */ /* 0x000fe40003f06270 */
[----:B------:R-:W-:-:S04]  /*0c60*/  IADD3 R6, PT, PT, R5, -0xfc, RZ ;  /* 0xffffff0405067810 */ /* 0x000fc80007ffe0ff */
[----:B------:R-:W-:-:S07]  /*0c70*/  SHF.R.U32.HI R5, RZ, R6, R15 ;  /* 0x00000006ff057219 */ /* 0x000fce000001160f */
[----:B------:R-:W-:-:S05]  /*0c80*/  @!P0 VIADD R5, R5, 0x1 ;  /* 0x0000000105058836 */ /* 0x000fca0000000000 */
[----:B------:R-:W-:-:S04]  /*0c90*/  @!P1 SHF.L.U32 R5, R5, 0x1, RZ ;  /* 0x0000000105059819 */ /* 0x000fc800000006ff */
[----:B------:R-:W-:Y:S01]  /*0ca0*/  LOP3.LUT R5, R5, 0x80000000, R0, 0xf8, !PT ;  /* 0x8000000005057812 */ /* 0x000fe200078ef800 */
[----:B------:R-:W-:Y:S06]  /*0cb0*/  BRA `(.L_x_11) ;  /* 0x0000000000047947 */ /* 0x000fec0003800000 */
.L_x_12:
[----:B------:R0:W1:Y:S02]  /*0cc0*/  MUFU.RCP R5, R0 ;  /* 0x0000000000057308 */ /* 0x0000640000001000 */
.L_x_11:
[----:B------:R-:W-:Y:S01]  /*0cd0*/  MOV R14, R2 ;  /* 0x00000002000e7202 */ /* 0x000fe20000000f00 */
[----:B------:R-:W-:-:S04]  /*0ce0*/  IMAD.MOV.U32 R15, RZ, RZ, 0x0 ;  /* 0x00000000ff0f7424 */ /* 0x000fc800078e00ff */
[----:B0123--:R-:W-:Y:S05]  /*0cf0*/  RET.REL.NODEC R14 `(_Z30layernorm_forward_block_kernelPfS_S_PKfS1_S1_i) ;  /* 0xfffffff00ec07950 */ /* 0x00ffea0003c3ffff */
        .weak           $__internal_1_$__cuda_sm20_sqrt_rn_f32_slowpath
        .type           $__internal_1_$__cuda_sm20_sqrt_rn_f32_slowpath,@function
        .size           $__internal_1_$__cuda_sm20_sqrt_rn_f32_slowpath,($__internal_2_$__cuda_sm3x_div_rn_noftz_f32_slowpath - $__internal_1_$__cuda_sm20_sqrt_rn_f32_slowpath)
$__internal_1_$__cuda_sm20_sqrt_rn_f32_slowpath:
[----:B------:R-:W-:-:S13]  /*0d00*/  LOP3.LUT P0, RZ, R5, 0x7fffffff, RZ, 0xc0, !PT ;  /* 0x7fffffff05ff7812 */ /* 0x000fda000780c0ff */
[----:B------:R-:W-:Y:S01]  /*0d10*/  @!P0 MOV R2, R5 ;  /* 0x0000000500028202 */ /* 0x000fe20000000f00 */
[----:B------:R-:W-:Y:S06]  /*0d20*/  @!P0 BRA `(.L_x_13) ;  /* 0x0000000000488947 */ /* 0x000fec0003800000 */
[----:B------:R-:W-:Y:S02]  /*0d30*/  FSETP.GEU.FTZ.AND P0, PT, R5, RZ, PT ;  /* 0x000000ff0500720b */ /* 0x000fe40003f1e000 */
[----:B------:R-:W-:-:S11]  /*0d40*/  MOV R0, R5 ;  /* 0x0000000500007202 */ /* 0x000fd60000000f00 */
[----:B------:R-:W-:Y:S01]  /*0d50*/  @!P0 IMAD.MOV.U32 R2, RZ, RZ, 0x7fffffff ;  /* 0x7fffffffff028424 */ /* 0x000fe200078e00ff */
[----:B------:R-:W-:Y:S06]  /*0d60*/  @!P0 BRA `(.L_x_13) ;  /* 0x0000000000388947 */ /* 0x000fec0003800000 */
[----:B------:R-:W-:-:S13]  /*0d70*/  FSETP.GTU.FTZ.AND P0, PT, |R0|, +INF , PT ;  /* 0x7f8000000000780b */ /* 0x000fda0003f1c200 */
[----:B------:R-:W-:Y:S01]  /*0d80*/  @P0 FADD.FTZ R2, R0, 1 ;  /* 0x3f80000000020421 */ /* 0x000fe20000010000 */
[----:B------:R-:W-:Y:S06]  /*0d90*/  @P0 BRA `(.L_x_13) ;  /* 0x00000000002c0947 */ /* 0x000fec0003800000 */
[----:B------:R-:W-:-:S13]  /*0da0*/  FSETP.NEU.FTZ.AND P0, PT, |R0|, +INF , PT ;  /* 0x7f8000000000780b */ /* 0x000fda0003f1d200 */
[----:B------:R-:W-:Y:S01]  /*0db0*/  @!P0 MOV R2, R0 ;  /* 0x0000000000028202 */ /* 0x000fe20000000f00 */
[----:B------:R-:W-:Y:S06]  /*0dc0*/  @!P0 BRA `(.L_x_13) ;  /* 0x0000000000208947 */ /* 0x000fec0003800000 */
[----:B------:R-:W-:-:S04]  /*0dd0*/  FFMA R0, R0, 1.84467440737095516160e+19, RZ ;  /* 0x5f80000000007823 */ /* 0x000fc800000000ff */
[----:B------:R-:W0:Y:S02]  /*0de0*/  MUFU.RSQ R5, R0 ;  /* 0x0000000000057308 */ /* 0x000e240000001400 */
[----:B0-----:R-:W-:Y:S01]  /*0df0*/  FMUL.FTZ R15, R0, R5 ;  /* 0x00000005000f7220 */ /* 0x001fe20000410000 */
[----:B------:R-:W-:-:S03]  /*0e00*/  FMUL.FTZ R5, R5, 0.5 ;  /* 0x3f00000005057820 */ /* 0x000fc60000410000 */
[----:B------:R-:W-:-:S04]  /*0e10*/  FADD.FTZ R2, -R15, -RZ ;  /* 0x800000ff0f027221 */ /* 0x000fc80000010100 */
[----:B------:R-:W-:-:S04]  /*0e20*/  FFMA R2, R15, R2, R0 ;  /* 0x000000020f027223 */ /* 0x000fc80000000000 */
[----:B------:R-:W-:-:S04]  /*0e30*/  FFMA R2, R2, R5, R15 ;  /* 0x0000000502027223 */ /* 0x000fc8000000000f */
[----:B------:R-:W-:-:S07]  /*0e40*/  FMUL.FTZ R2, R2, 2.3283064365386962891e-10 ;  /* 0x2f80000002027820 */ /* 0x000fce0000410000 */
.L_x_13:
[----:B------:R-:W-:-:S04]  /*0e50*/  HFMA2 R15, -RZ, RZ, 0, 0 ;  /* 0x00000000ff0f7431 */ /* 0x000fc800000001ff */
[----:B------:R-:W-:Y:S05]  /*0e60*/  RET.REL.NODEC R14 `(_Z30layernorm_forward_block_kernelPfS_S_PKfS1_S1_i) ;  /* 0xfffffff00e647950 */ /* 0x000fea0003c3ffff */
        .weak           $__internal_2_$__cuda_sm3x_div_rn_noftz_f32_slowpath
        .type           $__internal_2_$__cuda_sm3x_div_rn_noftz_f32_slowpath,@function
        .size           $__internal_2_$__cuda_sm3x_div_rn_noftz_f32_slowpath,(.L_x_25 - $__internal_2_$__cuda_sm3x_div_rn_noftz_f32_slowpath)
$__internal_2_$__cuda_sm3x_div_rn_noftz_f32_slowpath:
[----:B------:R-:W-:Y:S02]  /*0e70*/  SHF.R.U32.HI R6, RZ, 0x17, R5 ;  /* 0x00000017ff067819 */ /* 0x000fe40000011605 */
[----:B------:R-:W-:Y:S02]  /*0e80*/  SHF.R.U32.HI R8, RZ, 0x17, R0 ;  /* 0x00000017ff087819 */ /* 0x000fe40000011600 */
[----:B------:R-:W-:Y:S02]  /*0e90*/  LOP3.LUT R6, R6, 0xff, RZ, 0xc0, !PT ;  /* 0x000000ff06067812 */ /* 0x000fe400078ec0ff */
[----:B------:R-:W-:Y:S02]  /*0ea0*/  LOP3.LUT R19, R8, 0xff, RZ, 0xc0, !PT ;  /* 0x000000ff08137812 */ /* 0x000fe400078ec0ff */
[----:B------:R-:W-:Y:S01]  /*0eb0*/  MOV R15, R5 ;  /* 0x00000005000f7202 */ /* 0x000fe20000000f00 */
[----:B------:R-:W-:Y:S01]  /*0ec0*/  VIADD R16, R6, 0xffffffff ;  /* 0xffffffff06107836 */ /* 0x000fe20000000000 */
[----:B------:R-:W-:-:S04]  /*0ed0*/  IADD3 R14, PT, PT, R19, -0x1, RZ ;  /* 0xffffffff130e7810 */ /* 0x000fc80007ffe0ff */
[----:B------:R-:W-:-:S04]  /*0ee0*/  ISETP.GT.U32.AND P0, PT, R16, 0xfd, PT ;  /* 0x000000fd1000780c */ /* 0x000fc80003f04070 */
[----:B------:R-:W-:-:S13]  /*0ef0*/  ISETP.GT.U32.OR P0, PT, R14, 0xfd, P0 ;  /* 0x000000fd0e00780c */ /* 0x000fda0000704470 */
[----:B------:R-:W-:Y:S01]  /*0f00*/  @!P0 IMAD.MOV.U32 R8, RZ, RZ, RZ ;  /* 0x000000ffff088224 */ /* 0x000fe200078e00ff */
[----:B------:R-:W-:Y:S06]  /*0f10*/  @!P0 BRA `(.L_x_14) ;  /* 0x00000000005c8947 */ /* 0x000fec0003800000 */
[----:B------:R-:W-:Y:S02]  /*0f20*/  FSETP.GTU.FTZ.AND P0, PT, |R0|, +INF , PT ;  /* 0x7f8000000000780b */ /* 0x000fe40003f1c200 */
[----:B------:R-:W-:-:S04]  /*0f30*/  FSETP.GTU.FTZ.AND P1, PT, |R5|, +INF , PT ;  /* 0x7f8000000500780b */ /* 0x000fc80003f3c200 */
[----:B------:R-:W-:-:S13]  /*0f40*/  PLOP3.LUT P0, PT, P0, P1, PT, 0xf8, 0x8f ;  /* 0x00000000008f781c */ /* 0x000fda0000703f70 */
[----:B------:R-:W-:Y:S05]  /*0f50*/  @P0 BRA `(.L_x_15) ;  /* 0x0000000400440947 */ /* 0x000fea0003800000 */
[----:B------:R-:W-:-:S13]  /*0f60*/  LOP3.LUT P0, RZ, R15, 0x7fffffff, R0, 0xc8, !PT ;  /* 0x7fffffff0fff7812 */ /* 0x000fda000780c800 */
[----:B------:R-:W-:Y:S05]  /*0f70*/  @!P0 BRA `(.L_x_16) ;  /* 0x0000000400348947 */ /* 0x000fea0003800000 */
[C---:B------:R-:W-:Y:S02]  /*0f80*/  FSETP.NEU.FTZ.AND P3, PT, |R0|.reuse, +INF , PT ;  /* 0x7f8000000000780b */ /* 0x040fe40003f7d200 */
[----:B------:R-:W-:Y:S02]  /*0f90*/  FSETP.NEU.FTZ.AND P1, PT, |R5|, +INF , PT ;  /* 0x7f8000000500780b */ /* 0x000fe40003f3d200 */
[----:B------:R-:W-:-:S11]  /*0fa0*/  FSETP.NEU.FTZ.AND P0, PT, |R0|, +INF , PT ;  /* 0x7f8000000000780b */ /* 0x000fd60003f1d200 */
[----:B------:R-:W-:Y:S05]  /*0fb0*/  @!P1 BRA !P3, `(.L_x_16) ;  /* 0x0000000400249947 */ /* 0x000fea0005800000 */
[----:B------:R-:W-:-:S04]  /*0fc0*/  LOP3.LUT P3, RZ, R0, 0x7fffffff, RZ, 0xc0, !PT ;  /* 0x7fffffff00ff7812 */ /* 0x000fc8000786c0ff */
[----:B------:R-:W-:-:S13]  /*0fd0*/  PLOP3.LUT P1, PT, P1, P3, PT, 0x2f, 0xf2 ;  /* 0x0000000000f2781c */ /* 0x000fda0000f26577 */
[----:B------:R-:W-:Y:S05]  /*0fe0*/  @P1 BRA `(.L_x_17) ;  /* 0x0000000400101947 */ /* 0x000fea0003800000 */
[----:B------:R-:W-:-:S04]  /*0ff0*/  LOP3.LUT P1, RZ, R15, 0x7fffffff, RZ, 0xc0, !PT ;  /* 0x7fffffff0fff7812 */ /* 0x000fc8000782c0ff */
[----:B------:R-:W-:-:S13]  /*1000*/  PLOP3.LUT P0, PT, P0, P1, PT, 0x2f, 0xf2 ;  /* 0x0000000000f2781c */ /* 0x000fda0000702577 */
[----:B------:R-:W-:Y:S05]  /*1010*/  @P0 BRA `(.L_x_18) ;  /* 0x0000000000f80947 */ /* 0x000fea0003800000 */
[----:B------:R-:W-:Y:S02]  /*1020*/  ISETP.GE.AND P0, PT, R14, RZ, PT ;  /* 0x000000ff0e00720c */ /* 0x000fe40003f06270 */
[----:B------:R-:W-:-:S11]  /*1030*/  ISETP.GE.AND P1, PT, R16, RZ, PT ;  /* 0x000000ff1000720c */ /* 0x000fd60003f26270 */
[----:B------:R-:W-:Y:S01]  /*1040*/  @P0 MOV R8, RZ ;  /* 0x000000ff00080202 */ /* 0x000fe20000000f00 */
[----:B------:R-:W-:Y:S01]  /*1050*/  @!P0 FFMA R0, R0, 1.84467440737095516160e+19, RZ ;  /* 0x5f80000000008823 */ /* 0x000fe200000000ff */
[----:B------:R-:W-:Y:S01]  /*1060*/  @!P0 MOV R8, 0xffffffc0 ;  /* 0xffffffc000088802 */ /* 0x000fe20000000f00 */
[----:B------:R-:W-:-:S04]  /*1070*/  @!P1 FFMA R15, R5, 1.84467440737095516160e+19, RZ ;  /* 0x5f800000050f9823 */ /* 0x000fc800000000ff */
[----:B------:R-:W-:-:S07]  /*1080*/  @!P1 VIADD R8, R8, 0x40 ;  /* 0x0000004008089836 */ /* 0x000fce0000000000 */
.L_x_14:
[----:B------:R-:W-:Y:S02]  /*1090*/  LEA R14, R6, 0xc0800000, 0x17 ;  /* 0xc0800000060e7811 */ /* 0x000fe400078eb8ff */
[----:B------:R-:W-:Y:S02]  /*10a0*/  IADD3 R19, PT, PT, R19, -0x7f, RZ ;  /* 0xffffff8113137810 */ /* 0x000fe40007ffe0ff */
[----:B------:R-:W-:-:S03]  /*10b0*/  IADD3 R16, PT, PT, -R14, R15, RZ ;  /* 0x0000000f0e107210 */ /* 0x000fc60007ffe1ff */
[C---:B------:R-:W-:Y:S01]  /*10c0*/  IMAD R0, R19.reuse, -0x800000, R0 ;  /* 0xff80000013007824 */ /* 0x040fe200078e0200 */
[----:B------:R-:W0:Y:S01]  /*10d0*/  MUFU.RCP R15, R16 ;  /* 0x00000010000f7308 */ /* 0x000e220000001000 */
[----:B------:R-:W-:Y:S01]  /*10e0*/  FADD.FTZ R17, -R16, -RZ ;  /* 0x800000ff10117221 */ /* 0x000fe20000010100 */
[----:B------:R-:W-:-:S05]  /*10f0*/  IADD3 R19, PT, PT, R19, 0x7f, -R6 ;  /* 0x0000007f13137810 */ /* 0x000fca0007ffe806 */
[----:B------:R-:W-:Y:S02]  /*1100*/  IMAD.IADD R19, R19, 0x1, R8 ;  /* 0x0000000113137824 */ /* 0x000fe400078e0208 */
[----:B0-----:R-:W-:-:S04]  /*1110*/  FFMA R14, R15, R17, 1 ;  /* 0x3f8000000f0e7423 */ /* 0x001fc80000000011 */
[----:B------:R-:W-:-:S04]  /*1120*/  FFMA R15, R15, R14, R15 ;  /* 0x0000000e0f0f7223 */ /* 0x000fc8000000000f */
[----:B------:R-:W-:-:S04]  /*1130*/  FFMA R14, R0, R15, RZ ;  /* 0x0000000f000e7223 */ /* 0x000fc800000000ff */
[----:B------:R-:W-:-:S04]  /*1140*/  FFMA R18, R17, R14, R0 ;  /* 0x0000000e11127223 */ /* 0x000fc80000000000 */
[----:B------:R-:W-:-:S04]  /*1150*/  FFMA R14, R15, R18, R14 ;  /* 0x000000120f0e7223 */ /* 0x000fc8000000000e */
[----:B------:R-:W-:-:S04]  /*1160*/  FFMA R17, R17, R14, R0 ;  /* 0x0000000e11117223 */ /* 0x000fc80000000000 */
[----:B------:R-:W-:-:S05]  /*1170*/  FFMA R0, R15, R17, R14 ;  /* 0x000000110f007223 */ /* 0x000fca000000000e */
[----:B------:R-:W-:-:S04]  /*1180*/  SHF.R.U32.HI R6, RZ, 0x17, R0 ;  /* 0x00000017ff067819 */ /* 0x000fc80000011600 */
[----:B------:R-:W-:-:S04]  /*1190*/  LOP3.LUT R6, R6, 0xff, RZ, 0xc0, !PT ;  /* 0x000000ff06067812 */ /* 0x000fc800078ec0ff */
[----:B------:R-:W-:-:S04]  /*11a0*/  IADD3 R16, PT, PT, R6, R19, RZ ;  /* 0x0000001306107210 */ /* 0x000fc80007ffe0ff */
[----:B------:R-:W-:-:S04]  /*11b0*/  IADD3 R6, PT, PT, R16, -0x1, RZ ;  /* 0xffffffff10067810 */ /* 0x000fc80007ffe0ff */
[----:B------:R-:W-:-:S13]  /*11c0*/  ISETP.GE.U32.AND P0, PT, R6, 0xfe, PT ;  /* 0x000000fe0600780c */ /* 0x000fda0003f06070 */
[----:B------:R-:W-:Y:S05]  /*11d0*/  @!P0 BRA `(.L_x_19) ;  /* 0x0000000000808947 */ /* 0x000fea0003800000 */
[----:B------:R-:W-:-:S13]  /*11e0*/  ISETP.GT.AND P0, PT, R16, 0xfe, PT ;  /* 0x000000fe1000780c */ /* 0x000fda0003f04270 */
[----:B------:R-:W-:Y:S05]  /*11f0*/  @P0 BRA `(.L_x_20) ;  /* 0x00000000006c0947 */ /* 0x000fea0003800000 */
[----:B------:R-:W-:-:S13]  /*1200*/  ISETP.GE.AND P0, PT, R16, 0x1, PT ;  /* 0x000000011000780c */ /* 0x000fda0003f06270 */
[----:B------:R-:W-:Y:S05]  /*1210*/  @P0 BRA `(.L_x_21) ;  /* 0x0000000000980947 */ /* 0x000fea0003800000 */
[----:B------:R-:W-:Y:S02]  /*1220*/  ISETP.GE.AND P0, PT, R16, -0x18, PT ;  /* 0xffffffe81000780c */ /* 0x000fe40003f06270 */
[----:B------:R-:W-:-:S11]  /*1230*/  LOP3.LUT R0, R0, 0x80000000, RZ, 0xc0, !PT ;  /* 0x8000000000007812 */ /* 0x000fd600078ec0ff */
[----:B------:R-:W-:Y:S05]  /*1240*/  @!P0 BRA `(.L_x_21) ;  /* 0x00000000008c8947 */ /* 0x000fea0003800000 */
[CCC-:B------:R-:W-:Y:S01]  /*1250*/  FFMA.RZ R6, R15.reuse, R17.reuse, R14.reuse ;  /* 0x000000110f067223 */ /* 0x1c0fe2000000c00e */
[C---:B------:R-:W-:Y:S02]  /*1260*/  ISETP.NE.AND P3, PT, R16.reuse, RZ, PT ;  /* 0x000000ff1000720c */ /* 0x040fe40003f65270 */
[----:B------:R-:W-:Y:S02]  /*1270*/  ISETP.NE.AND P1, PT, R16, RZ, PT ;  /* 0x000000ff1000720c */ /* 0x000fe40003f25270 */
[----:B------:R-:W-:Y:S01]  /*1280*/  LOP3.LUT R8, R6, 0x7fffff, RZ, 0xc0, !PT ;  /* 0x007fffff06087812 */ /* 0x000fe200078ec0ff */
[CCC-:B------:R-:W-:Y:S01]  /*1290*/  FFMA.RP R6, R15.reuse, R17.reuse, R14.reuse ;  /* 0x000000110f067223 */ /* 0x1c0fe2000000800e */
[----:B------:R-:W-:Y:S01]  /*12a0*/  FFMA.RM R15, R15, R17, R14 ;  /* 0x000000110f0f7223 */ /* 0x000fe2000000400e */
[----:B------:R-:W-:Y:S01]  /*12b0*/  VIADD R17, R16, 0x20 ;  /* 0x0000002010117836 */ /* 0x000fe20000000000 */
[----:B------:R-:W-:Y:S02]  /*12c0*/  LOP3.LUT R8, R8, 0x800000, RZ, 0xfc, !PT ;  /* 0x0080000008087812 */ /* 0x000fe400078efcff */
[----:B------:R-:W-:-:S02]  /*12d0*/  IADD3 R14, PT, PT, -R16, RZ, RZ ;  /* 0x000000ff100e7210 */ /* 0x000fc40007ffe1ff */
[----:B------:R-:W-:Y:S02]  /*12e0*/  SHF.L.U32 R17, R8, R17, RZ ;  /* 0x0000001108117219 */ /* 0x000fe400000006ff */
[----:B------:R-:W-:Y:S02]  /*12f0*/  FSETP.NEU.FTZ.AND P0, PT, R6, R15, PT ;  /* 0x0000000f0600720b */ /* 0x000fe40003f1d000 */
[----:B------:R-:W-:Y:S02]  /*1300*/  SEL R15, R14, RZ, P3 ;  /* 0x000000ff0e0f7207 */ /* 0x000fe40001800000 */
[----:B------:R-:W-:Y:S02]  /*1310*/  ISETP.NE.AND P1, PT, R17, RZ, P1 ;  /* 0x000000ff1100720c */ /* 0x000fe40000f25270 */
[----:B------:R-:W-:Y:S02]  /*1320*/  SHF.R.U32.HI R15, RZ, R15, R8 ;  /* 0x0000000fff0f7219 */ /* 0x000fe40000011608 */
[----:B------:R-:W-:-:S02]  /*1330*/  PLOP3.LUT P0, PT, P0, P1, PT, 0xf8, 0x8f ;  /* 0x00000000008f781c */ /* 0x000fc40000703f70 */
[----:B------:R-:W-:Y:S02]  /*1340*/  SHF.R.U32.HI R17, RZ, 0x1, R15 ;  /* 0x00000001ff117819 */ /* 0x000fe4000001160f */
[----:B------:R-:W-:-:S04]  /*1350*/  SEL R6, RZ, 0x1, !P0 ;  /* 0x00000001ff067807 */ /* 0x000fc80004000000 */
[----:B------:R-:W-:-:S04]  /*1360*/  LOP3.LUT R6, R6, 0x1, R17, 0xf8, !PT ;  /* 0x0000000106067812 */ /* 0x000fc800078ef811 */
[----:B------:R-:W-:-:S04]  /*1370*/  LOP3.LUT R6, R6, R15, RZ, 0xc0, !PT ;  /* 0x0000000f06067212 */ /* 0x000fc800078ec0ff */
[----:B------:R-:W-:-:S04]  /*1380*/  IADD3 R17, PT, PT, R17, R6, RZ ;  /* 0x0000000611117210 */ /* 0x000fc80007ffe0ff */
[----:B------:R-:W-:Y:S01]  /*1390*/  LOP3.LUT R0, R17, R0, RZ, 0xfc, !PT ;  /* 0x0000000011007212 */ /* 0x000fe200078efcff */
[----:B------:R-:W-:Y:S06]  /*13a0*/  BRA `(.L_x_21) ;  /* 0x0000000000347947 */ /* 0x000fec0003800000 */
.L_x_20:
[----:B------:R-:W-:-:S04]  /*13b0*/  LOP3.LUT R0, R0, 0x80000000, RZ, 0xc0, !PT ;  /* 0x8000000000007812 */ /* 0x000fc800078ec0ff */
[----:B------:R-:W-:Y:S01]  /*13c0*/  LOP3.LUT R0, R0, 0x7f800000, RZ, 0xfc, !PT ;  /* 0x7f80000000007812 */ /* 0x000fe200078efcff */
[----:B------:R-:W-:Y:S06]  /*13d0*/  BRA `(.L_x_21) ;  /* 0x0000000000287947 */ /* 0x000fec0003800000 */
.L_x_19:
[----:B------:R-:W-:Y:S01]  /*13e0*/  IMAD R0, R19, 0x800000, R0 ;  /* 0x0080000013007824 */ /* 0x000fe200078e0200 */
[----:B------:R-:W-:Y:S06]  /*13f0*/  BRA `(.L_x_21) ;  /* 0x0000000000207947 */ /* 0x000fec0003800000 */
.L_x_18:
[----:B------:R-:W-:-:S04]  /*1400*/  LOP3.LUT R0, R15, 0x80000000, R0, 0x48, !PT ;  /* 0x800000000f007812 */ /* 0x000fc800078e4800 */
[----:B------:R-:W-:Y:S01]  /*1410*/  LOP3.LUT R0, R0, 0x7f800000, RZ, 0xfc, !PT ;  /* 0x7f80000000007812 */ /* 0x000fe200078efcff */
[----:B------:R-:W-:Y:S06]  /*1420*/  BRA `(.L_x_21) ;  /* 0x0000000000147947 */ /* 0x000fec0003800000 */
.L_x_17:
[----:B------:R-:W-:Y:S01]  /*1430*/  LOP3.LUT R0, R15, 0x80000000, R0, 0x48, !PT ;  /* 0x800000000f007812 */ /* 0x000fe200078e4800 */
[----:B------:R-:W-:Y:S06]  /*1440*/  BRA `(.L_x_21) ;  /* 0x00000000000c7947 */ /* 0x000fec0003800000 */
.L_x_16:
[----:B------:R-:W0:Y:S01]  /*1450*/  MUFU.RSQ R0, -QNAN ;  /* 0xffc0000000007908 */ /* 0x000e220000001400 */
[----:B------:R-:W-:Y:S05]  /*1460*/  BRA `(.L_x_21) ;  /* 0x0000000000047947 */ /* 0x000fea0003800000 */
.L_x_15:
[----:B------:R-:W-:-:S07]  /*1470*/  FADD.FTZ R0, R0, R5 ;  /* 0x0000000500007221 */ /* 0x000fce0000010000 */
.L_x_21:
[----:B------:R-:W-:Y:S01]  /*1480*/  HFMA2 R15, -RZ, RZ, 0, 0 ;  /* 0x00000000ff0f7431 */ /* 0x000fe200000001ff */
[----:B------:R-:W-:-:S04]  /*1490*/  MOV R14, R2 ;  /* 0x00000002000e7202 */ /* 0x000fc80000000f00 */
[----:B0-----:R-:W-:Y:S05]  /*14a0*/  RET.REL.NODEC R14 `(_Z30layernorm_forward_block_kernelPfS_S_PKfS1_S1_i) ;  /* 0xffffffe80ed47950 */ /* 0x001fea0003c3ffff */
.L_x_22:
[----:B------:R-:W-:-:S00]  /*14b0*/  BRA `(.L_x_22) ;  /* 0xfffffffc00fc7947 */ /* 0x000fc0000383ffff */
[----:B------:R-:W-:-:S00]  /*14c0*/  NOP ;  /* 0x0000000000007918 */ /* 0x000fc00000000000 */
        /* <DEDUP_REMOVED lines=11> */
.L_x_25:


//--------------------- .nv.shared._Z30layernorm_forward_block_kernelPfS_S_PKfS1_S1_i --------------------------
	.section	.nv.shared._Z30layernorm_forward_block_kernelPfS_S_PKfS1_S1_i,"aw",@nobits
	.sectionflags	@""
	.align	4
.nv.shared._Z30layernorm_forward_block_kernelPfS_S_PKfS1_S1_i:
	.zero		1032


//--------------------- .nv.shared.reserved.0     --------------------------
	.section	.nv.shared.reserved.0,"aw",@nobits
	.weak		__nv_reservedSMEM_offset_0_alias
	.size		__nv_reservedSMEM_offset_0_alias, 0, 64
	.other		__nv_reservedSMEM_offset_0_alias,@"STO_CUDA_RESERVED_SHARED STV_DEFAULT"
__nv_reservedSMEM_offset_0_alias:
	.zero		0
	.zero		64


//--------------------- .nv.constant0._Z30layernorm_forward_block_kernelPfS_S_PKfS1_S1_i --------------------------
	.section	.nv.constant0._Z30layernorm_forward_block_kernelPfS_S_PKfS1_S1_i,"a",@progbits
	.sectionflags	@""
	.align	4
.nv.constant0._Z30layernorm_forward_block_kernelPfS_S_PKfS1_S1_i:
	.zero		948


//--------------------- SYMBOLS --------------------------

	.type		.nv.reservedSmem.offset0,@object
	.size		.nv.reservedSmem.offset0,0x4
	.type		.nv.reservedSmem.cap,@object
	.size		.nv.reservedSmem.cap,0x4
